//
// Generated by NVIDIA NVVM Compiler
//
// Compiler Build ID: CL-36424714
// Cuda compilation tools, release 13.0, V13.0.88
// Based on NVVM 20.0.0
//

.version 9.0
.target sm_100
.address_size 64

	// .globl	_Z10prod_int_pPdS_S_
.extern .shared .align 16 .b8 comp_sum[];

.visible .entry _Z10prod_int_pPdS_S_(
	.param .u64 .ptr .align 1 _Z10prod_int_pPdS_S__param_0,
	.param .u64 .ptr .align 1 _Z10prod_int_pPdS_S__param_1,
	.param .u64 .ptr .align 1 _Z10prod_int_pPdS_S__param_2
)
{
	.reg .pred 	%p<7>;
	.reg .b32 	%r<17>;
	.reg .b64 	%rd<12>;
	.reg .b64 	%fd<13>;

	ld.param.u64 	%rd1, [_Z10prod_int_pPdS_S__param_0];
	ld.param.u64 	%rd2, [_Z10prod_int_pPdS_S__param_1];
	ld.param.u64 	%rd3, [_Z10prod_int_pPdS_S__param_2];
	mov.u32 	%r1, %ctaid.x;
	mov.u32 	%r2, %ntid.x;
	mov.u32 	%r3, %tid.x;
	mad.lo.s32 	%r4, %r1, %r2, %r3;
	setp.gt.s32 	%p1, %r4, 8191;
	@%p1 bra 	$L__BB0_10;
	cvta.to.global.u64 	%rd4, %rd1;
	cvta.to.global.u64 	%rd5, %rd2;
	mul.wide.s32 	%rd6, %r4, 8;
	add.s64 	%rd7, %rd4, %rd6;
	ld.global.f64 	%fd4, [%rd7];
	add.s64 	%rd8, %rd5, %rd6;
	ld.global.f64 	%fd5, [%rd8];
	mul.f64 	%fd6, %fd4, %fd5;
	shl.b32 	%r8, %r3, 3;
	mov.u32 	%r9, comp_sum;
	add.s32 	%r5, %r9, %r8;
	st.shared.f64 	[%r5], %fd6;
	bar.sync 	0;
	setp.lt.u32 	%p2, %r2, 2;
	@%p2 bra 	$L__BB0_8;
	mov.b32 	%r16, 1;
$L__BB0_3:
	setp.lt.u32 	%p3, %r3, %r16;
	@%p3 bra 	$L__BB0_5;
	sub.s32 	%r11, %r3, %r16;
	shl.b32 	%r12, %r11, 3;
	add.s32 	%r14, %r9, %r12;
	ld.shared.f64 	%fd12, [%r14];
$L__BB0_5:
	setp.lt.u32 	%p4, %r3, %r16;
	bar.sync 	0;
	@%p4 bra 	$L__BB0_7;
	ld.shared.f64 	%fd8, [%r5];
	add.f64 	%fd9, %fd12, %fd8;
	st.shared.f64 	[%r5], %fd9;
$L__BB0_7:
	bar.sync 	0;
	shl.b32 	%r16, %r16, 1;
	setp.lt.u32 	%p5, %r16, %r2;
	@%p5 bra 	$L__BB0_3;
$L__BB0_8:
	add.s32 	%r15, %r2, -1;
	setp.ne.s32 	%p6, %r3, %r15;
	@%p6 bra 	$L__BB0_10;
	ld.shared.f64 	%fd10, [%r5];
	cvta.to.global.u64 	%rd9, %rd3;
	mul.wide.u32 	%rd10, %r1, 8;
	add.s64 	%rd11, %rd9, %rd10;
	st.global.f64 	[%rd11], %fd10;
$L__BB0_10:
	ret;

}


// ===== COMPILED SASS (sm_100) =====

	.target	sm_100

	.elftype	@"ET_EXEC"


//--------------------- .note.nv.tkinfo           --------------------------
	.section	.note.nv.tkinfo,"",@"SHT_NOTE"
	.sectionflags	@"SHF_NOTE_NV_TKINFO"
	.tkinfo
        /*0018*/ 	.word	0x00000002
        /*0030*/ 	.string	""
        /*0030*/ 	.string	"ptxas"
        /*0030*/ 	.string	"Cuda compilation tools, release 13.0, V13.0.88"
        /*0030*/ 	.string	"Build cuda_13.0.r13.0/compiler.36424714_0"
        /*0030*/ 	.string	"-arch sm_100 -m 64 "



//--------------------- .note.nv.cuinfo           --------------------------
	.section	.note.nv.cuinfo,"",@"SHT_NOTE"
	.sectionflags	@"SHF_NOTE_NV_CUINFO"
        /*0018*/ 	.short	0x0002
        /*001a*/ 	.short	0x0064
        /*001c*/ 	.short	0x0082
	.zero		2


//--------------------- .nv.info                  --------------------------
	.section	.nv.info,"",@"SHT_CUDA_INFO"
	.align	4


	//----- nvinfo : EIATTR_REGCOUNT
	.align		4
        /*0000*/ 	.byte	0x04, 0x2f
        /*0002*/ 	.short	(.L_1 - .L_0)
	.align		4
.L_0:
        /*0004*/ 	.word	index@(_Z10prod_int_pPdS_S_)
        /*0008*/ 	.word	0x0000000e


	//----- nvinfo : EIATTR_FRAME_SIZE
	.align		4
.L_1:
        /*000c*/ 	.byte	0x04, 0x11
        /*000e*/ 	.short	(.L_3 - .L_2)
	.align		4
.L_2:
        /*0010*/ 	.word	index@(_Z10prod_int_pPdS_S_)
        /*0014*/ 	.word	0x00000000


	//----- nvinfo : EIATTR_MIN_STACK_SIZE
	.align		4
.L_3:
        /*0018*/ 	.byte	0x04, 0x12
        /*001a*/ 	.short	(.L_5 - .L_4)
	.align		4
.L_4:
        /*001c*/ 	.word	index@(_Z10prod_int_pPdS_S_)
        /*0020*/ 	.word	0x00000000
.L_5:


//--------------------- .nv.compat                --------------------------
	.section	.nv.compat,"",@"SHT_CUDA_COMPAT_INFO"
	.align	4
        /*0000*/ 	.byte	0x02, 0x09, 0x00, 0x00, 0x02, 0x02, 0x01, 0x00, 0x02, 0x05, 0x05, 0x00, 0x03, 0x07, 0x01, 0x01
        /*0010*/ 	.byte	0x02, 0x03, 0x00, 0x00, 0x02, 0x06, 0x01, 0x00, 0x04, 0x0b, 0x08, 0x00, 0x01, 0x00, 0x00, 0x00
        /*0020*/ 	.byte	0x00, 0x00, 0x00, 0x00


//--------------------- .nv.info._Z10prod_int_pPdS_S_ --------------------------
	.section	.nv.info._Z10prod_int_pPdS_S_,"",@"SHT_CUDA_INFO"
	.sectionflags	@""
	.align	4


	//----- nvinfo : EIATTR_CUDA_API_VERSION
	.align		4
        /*0000*/ 	.byte	0x04, 0x37
        /*0002*/ 	.short	(.L_7 - .L_6)
.L_6:
        /*0004*/ 	.word	0x00000082


	//----- nvinfo : EIATTR_KPARAM_INFO
	.align		4
.L_7:
        /*0008*/ 	.byte	0x04, 0x17
        /*000a*/ 	.short	(.L_9 - .L_8)
.L_8:
        /*000c*/ 	.word	0x00000000
        /*0010*/ 	.short	0x0002
        /*0012*/ 	.short	0x0010
        /*0014*/ 	.byte	0x00, 0xf5, 0x21, 0x00


	//----- nvinfo : EIATTR_KPARAM_INFO
	.align		4
.L_9:
        /*0018*/ 	.byte	0x04, 0x17
        /*001a*/ 	.short	(.L_11 - .L_10)
.L_10:
        /*001c*/ 	.word	0x00000000
        /*0020*/ 	.short	0x0001
        /*0022*/ 	.short	0x0008
        /*0024*/ 	.byte	0x00, 0xf5, 0x21, 0x00


	//----- nvinfo : EIATTR_KPARAM_INFO
	.align		4
.L_11:
        /*0028*/ 	.byte	0x04, 0x17
        /*002a*/ 	.short	(.L_13 - .L_12)
.L_12:
        /*002c*/ 	.word	0x00000000
        /*0030*/ 	.short	0x0000
        /*0032*/ 	.short	0x0000
        /*0034*/ 	.byte	0x00, 0xf5, 0x21, 0x00


	//----- nvinfo : EIATTR_SPARSE_MMA_MASK
	.align		4
.L_13:
        /*0038*/ 	.byte	0x03, 0x50
        /*003a*/ 	.short	0x0000


	//----- nvinfo : EIATTR_MAXREG_COUNT
	.align		4
        /*003c*/ 	.byte	0x03, 0x1b
        /*003e*/ 	.short	0x00ff


	//----- nvinfo : EIATTR_NUM_BARRIERS
	.align		4
        /*0040*/ 	.byte	0x02, 0x4c
        /*0042*/ 	.byte	0x01
	.zero		1


	//----- nvinfo : EIATTR_MERCURY_ISA_VERSION
	.align		4
        /*0044*/ 	.byte	0x03, 0x5f
        /*0046*/ 	.short	0x0101


	//----- nvinfo : EIATTR_VRC_CTA_INIT_COUNT
	.align		4
        /*0048*/ 	.byte	0x02, 0x4a
	.zero		1
	.zero		1


	//----- nvinfo : EIATTR_EXIT_INSTR_OFFSETS
	.align		4
        /*004c*/ 	.byte	0x04, 0x1c
        /*004e*/ 	.short	(.L_15 - .L_14)


	//   ....[0]....
.L_14:
        /*0050*/ 	.word	0x00000060


	//   ....[1]....
        /*0054*/ 	.word	0x00000260


	//   ....[2]....
        /*0058*/ 	.word	0x000002b0


	//----- nvinfo : EIATTR_CBANK_PARAM_SIZE
	.align		4
.L_15:
        /*005c*/ 	.byte	0x03, 0x19
        /*005e*/ 	.short	0x0018


	//----- nvinfo : EIATTR_PARAM_CBANK
	.align		4
        /*0060*/ 	.byte	0x04, 0x0a
        /*0062*/ 	.short	(.L_17 - .L_16)
	.align		4
.L_16:
        /*0064*/ 	.word	index@(.nv.constant0._Z10prod_int_pPdS_S_)
        /*0068*/ 	.short	0x0380
        /*006a*/ 	.short	0x0018


	//----- nvinfo : EIATTR_SW_WAR
	.align		4
.L_17:
        /*006c*/ 	.byte	0x04, 0x36
        /*006e*/ 	.short	(.L_19 - .L_18)
.L_18:
        /*0070*/ 	.word	0x00000008
.L_19:


//--------------------- .nv.callgraph             --------------------------
	.section	.nv.callgraph,"",@"SHT_CUDA_CALLGRAPH"
	.align	4
	.sectionentsize	8
	.align		4
        /*0000*/ 	.word	0x00000000
	.align		4
        /*0004*/ 	.word	0xffffffff
	.align		4
        /*0008*/ 	.word	0x00000000
	.align		4
        /*000c*/ 	.word	0xfffffffe
	.align		4
        /*0010*/ 	.word	0x00000000
	.align		4
        /*0014*/ 	.word	0xfffffffd
	.align		4
        /*0018*/ 	.word	0x00000000
	.align		4
        /*001c*/ 	.word	0xfffffffc


//--------------------- .text._Z10prod_int_pPdS_S_ --------------------------
	.section	.text._Z10prod_int_pPdS_S_,"ax",@progbits
	.align	128
        .global         _Z10prod_int_pPdS_S_
        .type           _Z10prod_int_pPdS_S_,@function
        .size           _Z10prod_int_pPdS_S_,(.L_x_3 - _Z10prod_int_pPdS_S_)
        .other          _Z10prod_int_pPdS_S_,@"STO_CUDA_ENTRY STV_DEFAULT"
_Z10prod_int_pPdS_S_:
.text._Z10prod_int_pPdS_S_:
[----:B------:R-:W-:Y:S01]  /*0000*/  LDC R1, c[0x0][0x37c] ;  /* 0x0000df00ff017b82 */ /* 0x000fe20000000800 */
[----:B------:R-:W0:Y:S01]  /*0010*/  S2R R0, SR_CTAID.X ;  /* 0x0000000000007919 */ /* 0x000e220000002500 */
[----:B------:R-:W0:Y:S01]  /*0020*/  LDCU UR8, c[0x0][0x360] ;  /* 0x00006c00ff0877ac */ /* 0x000e220008000800 */
[----:B------:R-:W0:Y:S02]  /*0030*/  S2R R11, SR_TID.X ;  /* 0x00000000000b7919 */ /* 0x000e240000002100 */
[----:B0-----:R-:W-:-:S05]  /*0040*/  IMAD R7, R0, UR8, R11 ;  /* 0x0000000800077c24 */ /* 0x001fca000f8e020b */
[----:B------:R-:W-:-:S13]  /*0050*/  ISETP.GT.AND P0, PT, R7, 0x1fff, PT ;  /* 0x00001fff0700780c */ /* 0x000fda0003f04270 */
[----:B------:R-:W-:Y:S05]  /*0060*/  @P0 EXIT ;  /* 0x000000000000094d */ /* 0x000fea0003800000 */
[----:B------:R-:W0:Y:S01]  /*0070*/  LDC.64 R2, c[0x0][0x380] ;  /* 0x0000e000ff027b82 */ /* 0x000e220000000a00 */
[----:B------:R-:W1:Y:S07]  /*0080*/  LDCU.64 UR6, c[0x0][0x358] ;  /* 0x00006b00ff0677ac */ /* 0x000e6e0008000a00 */
[----:B------:R-:W2:Y:S01]  /*0090*/  LDC.64 R4, c[0x0][0x388] ;  /* 0x0000e200ff047b82 */ /* 0x000ea20000000a00 */
[----:B0-----:R-:W-:-:S06]  /*00a0*/  IMAD.WIDE R2, R7, 0x8, R2 ;  /* 0x0000000807027825 */ /* 0x001fcc00078e0202 */
[----:B-1----:R-:W3:Y:S01]  /*00b0*/  LDG.E.64 R2, desc[UR6][R2.64] ;  /* 0x0000000602027981 */ /* 0x002ee2000c1e1b00 */
[----:B--2---:R-:W-:-:S06]  /*00c0*/  IMAD.WIDE R4, R7, 0x8, R4 ;  /* 0x0000000807047825 */ /* 0x004fcc00078e0204 */
[----:B------:R-:W3:Y:S01]  /*00d0*/  LDG.E.64 R4, desc[UR6][R4.64] ;  /* 0x0000000604047981 */ /* 0x000ee2000c1e1b00 */
[----:B------:R-:W0:Y:S01]  /*00e0*/  S2UR UR5, SR_CgaCtaId ;  /* 0x00000000000579c3 */ /* 0x000e220000008800 */
[----:B------:R-:W-:Y:S01]  /*00f0*/  UMOV UR4, 0x400 ;  /* 0x0000040000047882 */ /* 0x000fe20000000000 */
[----:B------:R-:W-:Y:S02]  /*0100*/  UISETP.GE.U32.AND UP0, UPT, UR8, 0x2, UPT ;  /* 0x000000020800788c */ /* 0x000fe4000bf06070 */
[----:B0-----:R-:W-:-:S06]  /*0110*/  ULEA UR4, UR5, UR4, 0x18 ;  /* 0x0000000405047291 */ /* 0x001fcc000f8ec0ff */
[----:B------:R-:W-:Y:S01]  /*0120*/  LEA R9, R11, UR4, 0x3 ;  /* 0x000000040b097c11 */ /* 0x000fe2000f8e18ff */
[----:B---3--:R-:W-:-:S07]  /*0130*/  DMUL R6, R2, R4 ;  /* 0x0000000402067228 */ /* 0x008fce0000000000 */
[----:B------:R0:W-:Y:S01]  /*0140*/  STS.64 [R9], R6 ;  /* 0x0000000609007388 */ /* 0x0001e20000000a00 */
[----:B------:R-:W-:Y:S06]  /*0150*/  BAR.SYNC.DEFER_BLOCKING 0x0 ;  /* 0x0000000000007b1d */ /* 0x000fec0000010000 */
[----:B------:R-:W-:Y:S05]  /*0160*/  BRA.U !UP0, `(.L_x_0) ;  /* 0x0000000108347547 */ /* 0x000fea000b800000 */
[----:B------:R-:W-:-:S05]  /*0170*/  UMOV UR5, 0x1 ;  /* 0x0000000100057882 */ /* 0x000fca0000000000 */
.L_x_1:
[----:B------:R-:W-:-:S13]  /*0180*/  ISETP.GE.U32.AND P0, PT, R11, UR5, PT ;  /* 0x000000050b007c0c */ /* 0x000fda000bf06070 */
[----:B-1----:R-:W-:Y:S01]  /*0190*/  @P0 IADD3 R4, PT, PT, R11, -UR5, RZ ;  /* 0x800000050b040c10 */ /* 0x002fe2000fffe0ff */
[----:B------:R-:W-:-:S03]  /*01a0*/  USHF.L.U32 UR5, UR5, 0x1, URZ ;  /* 0x0000000105057899 */ /* 0x000fc600080006ff */
[----:B0-----:R-:W-:Y:S01]  /*01b0*/  @P0 LEA R6, R4, UR4, 0x3 ;  /* 0x0000000404060c11 */ /* 0x001fe2000f8e18ff */
[----:B------:R-:W-:-:S04]  /*01c0*/  UISETP.GE.U32.AND UP0, UPT, UR5, UR8, UPT ;  /* 0x000000080500728c */ /* 0x000fc8000bf06070 */
[----:B------:R-:W-:Y:S01]  /*01d0*/  @P0 LDS.64 R2, [R6] ;  /* 0x0000000006020984 */ /* 0x000fe20000000a00 */
[----:B------:R-:W-:Y:S06]  /*01e0*/  BAR.SYNC.DEFER_BLOCKING 0x0 ;  /* 0x0000000000007b1d */ /* 0x000fec0000010000 */
[----:B------:R-:W0:Y:S02]  /*01f0*/  @P0 LDS.64 R4, [R9] ;  /* 0x0000000009040984 */ /* 0x000e240000000a00 */
[----:B0-----:R-:W-:-:S07]  /*0200*/  @P0 DADD R4, R2, R4 ;  /* 0x0000000002040229 */ /* 0x001fce0000000004 */
[----:B------:R1:W-:Y:S01]  /*0210*/  @P0 STS.64 [R9], R4 ;  /* 0x0000000409000388 */ /* 0x0003e20000000a00 */
[----:B------:R-:W-:Y:S06]  /*0220*/  BAR.SYNC.DEFER_BLOCKING 0x0 ;  /* 0x0000000000007b1d */ /* 0x000fec0000010000 */
[----:B------:R-:W-:Y:S05]  /*0230*/  BRA.U !UP0, `(.L_x_1) ;  /* 0xfffffffd08d07547 */ /* 0x000fea000b83ffff */
.L_x_0:
[----:B------:R-:W-:-:S06]  /*0240*/  UIADD3 UR4, UPT, UPT, UR8, -0x1, URZ ;  /* 0xffffffff08047890 */ /* 0x000fcc000fffe0ff */
[----:B------:R-:W-:-:S13]  /*0250*/  ISETP.NE.AND P0, PT, R11, UR4, PT ;  /* 0x000000040b007c0c */ /* 0x000fda000bf05270 */
[----:B------:R-:W-:Y:S05]  /*0260*/  @P0 EXIT ;  /* 0x000000000000094d */ /* 0x000fea0003800000 */
[----:B------:R-:W2:Y:S01]  /*0270*/  LDS.64 R2, [R9] ;  /* 0x0000000009027984 */ /* 0x000ea20000000a00 */
[----:B-1----:R-:W1:Y:S02]  /*0280*/  LDC.64 R4, c[0x0][0x390] ;  /* 0x0000e400ff047b82 */ /* 0x002e640000000a00 */
[----:B-1----:R-:W-:-:S05]  /*0290*/  IMAD.WIDE.U32 R4, R0, 0x8, R4 ;  /* 0x0000000800047825 */ /* 0x002fca00078e0004 */
[----:B--2---:R-:W-:Y:S01]  /*02a0*/  STG.E.64 desc[UR6][R4.64], R2 ;  /* 0x0000000204007986 */ /* 0x004fe2000c101b06 */
[----:B------:R-:W-:Y:S05]  /*02b0*/  EXIT ;  /* 0x000000000000794d */ /* 0x000fea0003800000 */
.L_x_2:
[----:B------:R-:W-:-:S00]  /*02c0*/  BRA `(.L_x_2) ;  /* 0xfffffffc00fc7947 */ /* 0x000fc0000383ffff */
[----:B------:R-:W-:-:S00]  /*02d0*/  NOP ;  /* 0x0000000000007918 */ /* 0x000fc00000000000 */
        /* <DEDUP_REMOVED lines=10> */
.L_x_3:


//--------------------- .nv.shared._Z10prod_int_pPdS_S_ --------------------------
	.section	.nv.shared._Z10prod_int_pPdS_S_,"aw",@nobits
	.sectionflags	@""
	.align	16
	.zero		1024


//--------------------- .nv.shared.reserved.0     --------------------------
	.section	.nv.shared.reserved.0,"aw",@nobits
	.weak		__nv_reservedSMEM_offset_0_alias
	.size		__nv_reservedSMEM_offset_0_alias, 0, 64
	.other		__nv_reservedSMEM_offset_0_alias,@"STO_CUDA_RESERVED_SHARED STV_DEFAULT"
__nv_reservedSMEM_offset_0_alias:
	.zero		0
	.zero		64


//--------------------- .nv.constant0._Z10prod_int_pPdS_S_ --------------------------
	.section	.nv.constant0._Z10prod_int_pPdS_S_,"a",@progbits
	.sectionflags	@""
	.align	4
.nv.constant0._Z10prod_int_pPdS_S_:
	.zero		920


//--------------------- SYMBOLS --------------------------

	.type		.nv.reservedSmem.offset0,@object
	.size		.nv.reservedSmem.offset0,0x4
	.type		.nv.reservedSmem.cap,@object
	.size		.nv.reservedSmem.cap,0x4
